//
// Generated by NVIDIA NVVM Compiler
//
// Compiler Build ID: CL-36424714
// Cuda compilation tools, release 13.0, V13.0.88
// Based on NVVM 20.0.0
//

.version 9.0
.target sm_100
.address_size 64

	// .globl	_Z12mandelKernelffffPii

.visible .entry _Z12mandelKernelffffPii(
	.param .f32 _Z12mandelKernelffffPii_param_0,
	.param .f32 _Z12mandelKernelffffPii_param_1,
	.param .f32 _Z12mandelKernelffffPii_param_2,
	.param .f32 _Z12mandelKernelffffPii_param_3,
	.param .u64 .ptr .align 1 _Z12mandelKernelffffPii_param_4,
	.param .u32 _Z12mandelKernelffffPii_param_5
)
{
	.reg .pred 	%p<4>;
	.reg .b32 	%r<20>;
	.reg .b32 	%f<21>;
	.reg .b64 	%rd<5>;

	ld.param.f32 	%f9, [_Z12mandelKernelffffPii_param_0];
	ld.param.f32 	%f10, [_Z12mandelKernelffffPii_param_1];
	ld.param.f32 	%f11, [_Z12mandelKernelffffPii_param_2];
	ld.param.f32 	%f12, [_Z12mandelKernelffffPii_param_3];
	ld.param.u64 	%rd1, [_Z12mandelKernelffffPii_param_4];
	ld.param.u32 	%r5, [_Z12mandelKernelffffPii_param_5];
	mov.u32 	%r7, %ctaid.y;
	mov.u32 	%r8, %ntid.y;
	mov.u32 	%r9, %tid.y;
	mad.lo.s32 	%r10, %r7, %r8, %r9;
	mov.u32 	%r11, %nctaid.x;
	mov.u32 	%r12, %ntid.x;
	mul.lo.s32 	%r13, %r11, %r12;
	mov.u32 	%r14, %ctaid.x;
	mov.u32 	%r15, %tid.x;
	mad.lo.s32 	%r16, %r14, %r12, %r15;
	mad.lo.s32 	%r1, %r13, %r10, %r16;
	cvt.rn.f32.u32 	%f13, %r16;
	fma.rn.f32 	%f1, %f9, %f13, %f11;
	cvt.rn.f32.u32 	%f14, %r10;
	fma.rn.f32 	%f2, %f10, %f14, %f12;
	setp.lt.s32 	%p1, %r5, 1;
	mov.b32 	%r19, 0;
	@%p1 bra 	$L__BB0_4;
	mov.b32 	%r18, 0;
	mov.f32 	%f19, %f2;
	mov.f32 	%f20, %f1;
$L__BB0_2:
	mul.rn.f32 	%f5, %f20, %f20;
	mul.rn.f32 	%f6, %f19, %f19;
	add.rn.f32 	%f15, %f5, %f6;
	setp.gt.f32 	%p2, %f15, 0f40800000;
	mov.u32 	%r19, %r18;
	@%p2 bra 	$L__BB0_4;
	sub.rn.f32 	%f16, %f5, %f6;
	mul.rn.f32 	%f17, %f20, %f19;
	add.f32 	%f18, %f17, %f17;
	add.rn.f32 	%f20, %f1, %f16;
	add.rn.f32 	%f19, %f2, %f18;
	add.s32 	%r18, %r18, 1;
	setp.ne.s32 	%p3, %r18, %r5;
	mov.u32 	%r19, %r5;
	@%p3 bra 	$L__BB0_2;
$L__BB0_4:
	cvta.to.global.u64 	%rd2, %rd1;
	mul.wide.s32 	%rd3, %r1, 4;
	add.s64 	%rd4, %rd2, %rd3;
	st.global.u32 	[%rd4], %r19;
	ret;

}


// ===== COMPILED SASS (sm_100) =====

	.target	sm_100

	.elftype	@"ET_EXEC"


//--------------------- .note.nv.tkinfo           --------------------------
	.section	.note.nv.tkinfo,"",@"SHT_NOTE"
	.sectionflags	@"SHF_NOTE_NV_TKINFO"
	.tkinfo
        /*0018*/ 	.word	0x00000002
        /*0030*/ 	.string	""
        /*0030*/ 	.string	"ptxas"
        /*0030*/ 	.string	"Cuda compilation tools, release 13.0, V13.0.88"
        /*0030*/ 	.string	"Build cuda_13.0.r13.0/compiler.36424714_0"
        /*0030*/ 	.string	"-arch sm_100 -m 64 "



//--------------------- .note.nv.cuinfo           --------------------------
	.section	.note.nv.cuinfo,"",@"SHT_NOTE"
	.sectionflags	@"SHF_NOTE_NV_CUINFO"
        /*0018*/ 	.short	0x0002
        /*001a*/ 	.short	0x0064
        /*001c*/ 	.short	0x0082
	.zero		2


//--------------------- .nv.info                  --------------------------
	.section	.nv.info,"",@"SHT_CUDA_INFO"
	.align	4


	//----- nvinfo : EIATTR_REGCOUNT
	.align		4
        /*0000*/ 	.byte	0x04, 0x2f
        /*0002*/ 	.short	(.L_1 - .L_0)
	.align		4
.L_0:
        /*0004*/ 	.word	index@(_Z12mandelKernelffffPii)
        /*0008*/ 	.word	0x0000000e


	//----- nvinfo : EIATTR_FRAME_SIZE
	.align		4
.L_1:
        /*000c*/ 	.byte	0x04, 0x11
        /*000e*/ 	.short	(.L_3 - .L_2)
	.align		4
.L_2:
        /*0010*/ 	.word	index@(_Z12mandelKernelffffPii)
        /*0014*/ 	.word	0x00000000


	//----- nvinfo : EIATTR_MIN_STACK_SIZE
	.align		4
.L_3:
        /*0018*/ 	.byte	0x04, 0x12
        /*001a*/ 	.short	(.L_5 - .L_4)
	.align		4
.L_4:
        /*001c*/ 	.word	index@(_Z12mandelKernelffffPii)
        /*0020*/ 	.word	0x00000000
.L_5:


//--------------------- .nv.compat                --------------------------
	.section	.nv.compat,"",@"SHT_CUDA_COMPAT_INFO"
	.align	4
        /*0000*/ 	.byte	0x02, 0x09, 0x00, 0x00, 0x02, 0x02, 0x01, 0x00, 0x02, 0x05, 0x05, 0x00, 0x03, 0x07, 0x01, 0x01
        /*0010*/ 	.byte	0x02, 0x03, 0x00, 0x00, 0x02, 0x06, 0x01, 0x00, 0x04, 0x0b, 0x08, 0x00, 0x01, 0x00, 0x00, 0x00
        /*0020*/ 	.byte	0x00, 0x00, 0x00, 0x00


//--------------------- .nv.info._Z12mandelKernelffffPii --------------------------
	.section	.nv.info._Z12mandelKernelffffPii,"",@"SHT_CUDA_INFO"
	.sectionflags	@""
	.align	4


	//----- nvinfo : EIATTR_CUDA_API_VERSION
	.align		4
        /*0000*/ 	.byte	0x04, 0x37
        /*0002*/ 	.short	(.L_7 - .L_6)
.L_6:
        /*0004*/ 	.word	0x00000082


	//----- nvinfo : EIATTR_KPARAM_INFO
	.align		4
.L_7:
        /*0008*/ 	.byte	0x04, 0x17
        /*000a*/ 	.short	(.L_9 - .L_8)
.L_8:
        /*000c*/ 	.word	0x00000000
        /*0010*/ 	.short	0x0005
        /*0012*/ 	.short	0x0018
        /*0014*/ 	.byte	0x00, 0xf0, 0x11, 0x00


	//----- nvinfo : EIATTR_KPARAM_INFO
	.align		4
.L_9:
        /*0018*/ 	.byte	0x04, 0x17
        /*001a*/ 	.short	(.L_11 - .L_10)
.L_10:
        /*001c*/ 	.word	0x00000000
        /*0020*/ 	.short	0x0004
        /*0022*/ 	.short	0x0010
        /*0024*/ 	.byte	0x00, 0xf5, 0x21, 0x00


	//----- nvinfo : EIATTR_KPARAM_INFO
	.align		4
.L_11:
        /*0028*/ 	.byte	0x04, 0x17
        /*002a*/ 	.short	(.L_13 - .L_12)
.L_12:
        /*002c*/ 	.word	0x00000000
        /*0030*/ 	.short	0x0003
        /*0032*/ 	.short	0x000c
        /*0034*/ 	.byte	0x00, 0xf0, 0x11, 0x00


	//----- nvinfo : EIATTR_KPARAM_INFO
	.align		4
.L_13:
        /*0038*/ 	.byte	0x04, 0x17
        /*003a*/ 	.short	(.L_15 - .L_14)
.L_14:
        /*003c*/ 	.word	0x00000000
        /*0040*/ 	.short	0x0002
        /*0042*/ 	.short	0x0008
        /*0044*/ 	.byte	0x00, 0xf0, 0x11, 0x00


	//----- nvinfo : EIATTR_KPARAM_INFO
	.align		4
.L_15:
        /*0048*/ 	.byte	0x04, 0x17
        /*004a*/ 	.short	(.L_17 - .L_16)
.L_16:
        /*004c*/ 	.word	0x00000000
        /*0050*/ 	.short	0x0001
        /*0052*/ 	.short	0x0004
        /*0054*/ 	.byte	0x00, 0xf0, 0x11, 0x00


	//----- nvinfo : EIATTR_KPARAM_INFO
	.align		4
.L_17:
        /*0058*/ 	.byte	0x04, 0x17
        /*005a*/ 	.short	(.L_19 - .L_18)
.L_18:
        /*005c*/ 	.word	0x00000000
        /*0060*/ 	.short	0x0000
        /*0062*/ 	.short	0x0000
        /*0064*/ 	.byte	0x00, 0xf0, 0x11, 0x00


	//----- nvinfo : EIATTR_SPARSE_MMA_MASK
	.align		4
.L_19:
        /*0068*/ 	.byte	0x03, 0x50
        /*006a*/ 	.short	0x0000


	//----- nvinfo : EIATTR_MAXREG_COUNT
	.align		4
        /*006c*/ 	.byte	0x03, 0x1b
        /*006e*/ 	.short	0x00ff


	//----- nvinfo : EIATTR_MERCURY_ISA_VERSION
	.align		4
        /*0070*/ 	.byte	0x03, 0x5f
        /*0072*/ 	.short	0x0101


	//----- nvinfo : EIATTR_VRC_CTA_INIT_COUNT
	.align		4
        /*0074*/ 	.byte	0x02, 0x4a
	.zero		1
	.zero		1


	//----- nvinfo : EIATTR_EXIT_INSTR_OFFSETS
	.align		4
        /*0078*/ 	.byte	0x04, 0x1c
        /*007a*/ 	.short	(.L_21 - .L_20)


	//   ....[0]....
.L_20:
        /*007c*/ 	.word	0x000002f0


	//----- nvinfo : EIATTR_CRS_STACK_SIZE
	.align		4
.L_21:
        /*0080*/ 	.byte	0x04, 0x1e
        /*0082*/ 	.short	(.L_23 - .L_22)
.L_22:
        /*0084*/ 	.word	0x00000000


	//----- nvinfo : EIATTR_CBANK_PARAM_SIZE
	.align		4
.L_23:
        /*0088*/ 	.byte	0x03, 0x19
        /*008a*/ 	.short	0x001c


	//----- nvinfo : EIATTR_PARAM_CBANK
	.align		4
        /*008c*/ 	.byte	0x04, 0x0a
        /*008e*/ 	.short	(.L_25 - .L_24)
	.align		4
.L_24:
        /*0090*/ 	.word	index@(.nv.constant0._Z12mandelKernelffffPii)
        /*0094*/ 	.short	0x0380
        /*0096*/ 	.short	0x001c


	//----- nvinfo : EIATTR_SW_WAR
	.align		4
.L_25:
        /*0098*/ 	.byte	0x04, 0x36
        /*009a*/ 	.short	(.L_27 - .L_26)
.L_26:
        /*009c*/ 	.word	0x00000008
.L_27:


//--------------------- .nv.callgraph             --------------------------
	.section	.nv.callgraph,"",@"SHT_CUDA_CALLGRAPH"
	.align	4
	.sectionentsize	8
	.align		4
        /*0000*/ 	.word	0x00000000
	.align		4
        /*0004*/ 	.word	0xffffffff
	.align		4
        /*0008*/ 	.word	0x00000000
	.align		4
        /*000c*/ 	.word	0xfffffffe
	.align		4
        /*0010*/ 	.word	0x00000000
	.align		4
        /*0014*/ 	.word	0xfffffffd
	.align		4
        /*0018*/ 	.word	0x00000000
	.align		4
        /*001c*/ 	.word	0xfffffffc


//--------------------- .text._Z12mandelKernelffffPii --------------------------
	.section	.text._Z12mandelKernelffffPii,"ax",@progbits
	.align	128
        .global         _Z12mandelKernelffffPii
        .type           _Z12mandelKernelffffPii,@function
        .size           _Z12mandelKernelffffPii,(.L_x_4 - _Z12mandelKernelffffPii)
        .other          _Z12mandelKernelffffPii,@"STO_CUDA_ENTRY STV_DEFAULT"
_Z12mandelKernelffffPii:
.text._Z12mandelKernelffffPii:
[----:B------:R-:W-:Y:S01]  /*0000*/  LDC R1, c[0x0][0x37c] ;  /* 0x0000df00ff017b82 */ /* 0x000fe20000000800 */
[----:B------:R-:W0:Y:S07]  /*0010*/  S2R R3, SR_TID.Y ;  /* 0x0000000000037919 */ /* 0x000e2e0000002200 */
[----:B------:R-:W0:Y:S01]  /*0020*/  S2UR UR6, SR_CTAID.Y ;  /* 0x00000000000679c3 */ /* 0x000e220000002600 */
[----:B------:R-:W1:Y:S01]  /*0030*/  LDCU UR8, c[0x0][0x398] ;  /* 0x00007300ff0877ac */ /* 0x000e620008000800 */
[----:B------:R-:W2:Y:S01]  /*0040*/  S2R R2, SR_CTAID.X ;  /* 0x0000000000027919 */ /* 0x000ea20000002500 */
[----:B------:R-:W2:Y:S05]  /*0050*/  S2R R5, SR_TID.X ;  /* 0x0000000000057919 */ /* 0x000eaa0000002100 */
[----:B------:R-:W0:Y:S01]  /*0060*/  LDC R0, c[0x0][0x364] ;  /* 0x0000d900ff007b82 */ /* 0x000e220000000800 */
[----:B------:R-:W3:Y:S01]  /*0070*/  LDCU UR4, c[0x0][0x370] ;  /* 0x00006e00ff0477ac */ /* 0x000ee20008000800 */
[----:B------:R-:W3:Y:S06]  /*0080*/  LDCU UR5, c[0x0][0x360] ;  /* 0x00006c00ff0577ac */ /* 0x000eec0008000800 */
[----:B------:R-:W4:Y:S01]  /*0090*/  LDC.64 R8, c[0x0][0x380] ;  /* 0x0000e000ff087b82 */ /* 0x000f220000000a00 */
[----:B-1----:R-:W-:-:S07]  /*00a0*/  UISETP.GE.AND UP0, UPT, UR8, 0x1, UPT ;  /* 0x000000010800788c */ /* 0x002fce000bf06270 */
[----:B------:R-:W4:Y:S01]  /*00b0*/  LDC.64 R10, c[0x0][0x388] ;  /* 0x0000e200ff0a7b82 */ /* 0x000f220000000a00 */
[----:B---3--:R-:W-:Y:S01]  /*00c0*/  UIMAD UR4, UR4, UR5, URZ ;  /* 0x00000005040472a4 */ /* 0x008fe2000f8e02ff */
[----:B0-----:R-:W-:Y:S01]  /*00d0*/  IMAD R0, R0, UR6, R3 ;  /* 0x0000000600007c24 */ /* 0x001fe2000f8e0203 */
[----:B------:R-:W0:Y:S01]  /*00e0*/  LDCU.64 UR6, c[0x0][0x358] ;  /* 0x00006b00ff0677ac */ /* 0x000e220008000a00 */
[----:B--2---:R-:W-:-:S03]  /*00f0*/  IMAD R3, R2, UR5, R5 ;  /* 0x0000000502037c24 */ /* 0x004fc6000f8e0205 */
[----:B------:R-:W-:Y:S01]  /*0100*/  I2FP.F32.U32 R2, R0 ;  /* 0x0000000000027245 */ /* 0x000fe20000201000 */
[----:B------:R-:W-:Y:S01]  /*0110*/  IMAD R5, R0, UR4, R3 ;  /* 0x0000000400057c24 */ /* 0x000fe2000f8e0203 */
[----:B------:R-:W-:-:S03]  /*0120*/  I2FP.F32.U32 R7, R3 ;  /* 0x0000000300077245 */ /* 0x000fc60000201000 */
[----:B----4-:R-:W-:Y:S01]  /*0130*/  FFMA R2, R2, R9, R11 ;  /* 0x0000000902027223 */ /* 0x010fe2000000000b */
[----:B------:R-:W-:Y:S02]  /*0140*/  HFMA2 R9, -RZ, RZ, 0, 0 ;  /* 0x00000000ff097431 */ /* 0x000fe400000001ff */
[----:B------:R-:W-:Y:S01]  /*0150*/  FFMA R7, R7, R8, R10 ;  /* 0x0000000807077223 */ /* 0x000fe2000000000a */
[----:B0-----:R-:W-:Y:S06]  /*0160*/  BRA.U !UP0, `(.L_x_0) ;  /* 0x0000000108547547 */ /* 0x001fec000b800000 */
[----:B------:R-:W-:Y:S01]  /*0170*/  BSSY.RECONVERGENT B0, `(.L_x_0) ;  /* 0x0000014000007945 */ /* 0x000fe20003800200 */
[----:B------:R-:W-:Y:S01]  /*0180*/  MOV R9, RZ ;  /* 0x000000ff00097202 */ /* 0x000fe20000000f00 */
[----:B------:R-:W0:Y:S01]  /*0190*/  LDCU UR4, c[0x0][0x398] ;  /* 0x00007300ff0477ac */ /* 0x000e220008000800 */
[----:B------:R-:W-:Y:S02]  /*01a0*/  MOV R0, R2 ;  /* 0x0000000200007202 */ /* 0x000fe40000000f00 */
[----:B------:R-:W-:Y:S01]  /*01b0*/  MOV R3, R7 ;  /* 0x0000000700037202 */ /* 0x000fe20000000f00 */
[----:B------:R-:W1:Y:S06]  /*01c0*/  LDCU UR5, c[0x0][0x398] ;  /* 0x00007300ff0577ac */ /* 0x000e6c0008000800 */
.L_x_2:
[----:B------:R-:W-:Y:S01]  /*01d0*/  FMUL R4, R3, R3 ;  /* 0x0000000303047220 */ /* 0x000fe20000400000 */
[----:B------:R-:W-:-:S04]  /*01e0*/  FMUL R11, R0, R0 ;  /* 0x00000000000b7220 */ /* 0x000fc80000400000 */
[----:B------:R-:W-:-:S05]  /*01f0*/  FADD R6, R4, R11 ;  /* 0x0000000b04067221 */ /* 0x000fca0000000000 */
[----:B------:R-:W-:-:S13]  /*0200*/  FSETP.GT.AND P0, PT, R6, 4, PT ;  /* 0x408000000600780b */ /* 0x000fda0003f04000 */
[----:B------:R-:W-:Y:S05]  /*0210*/  @P0 BRA `(.L_x_1) ;  /* 0x0000000000240947 */ /* 0x000fea0003800000 */
[----:B------:R-:W-:Y:S01]  /*0220*/  IADD3 R9, PT, PT, R9, 0x1, RZ ;  /* 0x0000000109097810 */ /* 0x000fe20007ffe0ff */
[----:B------:R-:W-:Y:S01]  /*0230*/  FMUL R3, R3, R0 ;  /* 0x0000000003037220 */ /* 0x000fe20000400000 */
[----:B------:R-:W-:Y:S02]  /*0240*/  FADD R0, R4, -R11 ;  /* 0x8000000b04007221 */ /* 0x000fe40000000000 */
[----:B-1----:R-:W-:Y:S01]  /*0250*/  ISETP.NE.AND P0, PT, R9, UR5, PT ;  /* 0x0000000509007c0c */ /* 0x002fe2000bf05270 */
[----:B------:R-:W-:Y:S01]  /*0260*/  FADD R11, R3, R3 ;  /* 0x00000003030b7221 */ /* 0x000fe20000000000 */
[----:B------:R-:W-:-:S03]  /*0270*/  FADD R3, R7, R0 ;  /* 0x0000000007037221 */ /* 0x000fc60000000000 */
[----:B------:R-:W-:-:S08]  /*0280*/  FADD R0, R2, R11 ;  /* 0x0000000b02007221 */ /* 0x000fd00000000000 */
[----:B------:R-:W-:Y:S05]  /*0290*/  @P0 BRA `(.L_x_2) ;  /* 0xfffffffc00cc0947 */ /* 0x000fea000383ffff */
[----:B0-----:R-:W-:-:S07]  /*02a0*/  MOV R9, UR4 ;  /* 0x0000000400097c02 */ /* 0x001fce0008000f00 */
.L_x_1:
[----:B01----:R-:W-:Y:S05]  /*02b0*/  BSYNC.RECONVERGENT B0 ;  /* 0x0000000000007941 */ /* 0x003fea0003800200 */
.L_x_0:
[----:B------:R-:W0:Y:S02]  /*02c0*/  LDC.64 R2, c[0x0][0x390] ;  /* 0x0000e400ff027b82 */ /* 0x000e240000000a00 */
[----:B0-----:R-:W-:-:S05]  /*02d0*/  IMAD.WIDE R2, R5, 0x4, R2 ;  /* 0x0000000405027825 */ /* 0x001fca00078e0202 */
[----:B------:R-:W-:Y:S01]  /*02e0*/  STG.E desc[UR6][R2.64], R9 ;  /* 0x0000000902007986 */ /* 0x000fe2000c101906 */
[----:B------:R-:W-:Y:S05]  /*02f0*/  EXIT ;  /* 0x000000000000794d */ /* 0x000fea0003800000 */
.L_x_3:
[----:B------:R-:W-:-:S00]  /*0300*/  BRA `(.L_x_3) ;  /* 0xfffffffc00fc7947 */ /* 0x000fc0000383ffff */
[----:B------:R-:W-:-:S00]  /*0310*/  NOP ;  /* 0x0000000000007918 */ /* 0x000fc00000000000 */
        /* <DEDUP_REMOVED lines=14> */
.L_x_4:


//--------------------- .nv.shared.reserved.0     --------------------------
	.section	.nv.shared.reserved.0,"aw",@nobits
	.weak		__nv_reservedSMEM_offset_0_alias
	.size		__nv_reservedSMEM_offset_0_alias, 0, 64
	.other		__nv_reservedSMEM_offset_0_alias,@"STO_CUDA_RESERVED_SHARED STV_DEFAULT"
__nv_reservedSMEM_offset_0_alias:
	.zero		0
	.zero		64


//--------------------- .nv.constant0._Z12mandelKernelffffPii --------------------------
	.section	.nv.constant0._Z12mandelKernelffffPii,"a",@progbits
	.sectionflags	@""
	.align	4
.nv.constant0._Z12mandelKernelffffPii:
	.zero		924


//--------------------- SYMBOLS --------------------------

	.type		.nv.reservedSmem.offset0,@object
	.size		.nv.reservedSmem.offset0,0x4
